//
// Generated by NVIDIA NVVM Compiler
//
// Compiler Build ID: CL-36424714
// Cuda compilation tools, release 13.0, V13.0.88
// Based on NVVM 20.0.0
//

.version 9.0
.target sm_100
.address_size 64

	// .globl	_Z12network_stepPfS_PiS_S_S_i
// _ZZ12network_stepPfS_PiS_S_S_iE12rec_synapses has been demoted
// _ZZ12network_stepPfS_PiS_S_S_iE11in_synapses has been demoted

.visible .entry _Z12network_stepPfS_PiS_S_S_i(
	.param .u64 .ptr .align 1 _Z12network_stepPfS_PiS_S_S_i_param_0,
	.param .u64 .ptr .align 1 _Z12network_stepPfS_PiS_S_S_i_param_1,
	.param .u64 .ptr .align 1 _Z12network_stepPfS_PiS_S_S_i_param_2,
	.param .u64 .ptr .align 1 _Z12network_stepPfS_PiS_S_S_i_param_3,
	.param .u64 .ptr .align 1 _Z12network_stepPfS_PiS_S_S_i_param_4,
	.param .u64 .ptr .align 1 _Z12network_stepPfS_PiS_S_S_i_param_5,
	.param .u32 _Z12network_stepPfS_PiS_S_S_i_param_6
)
{
	.reg .pred 	%p<15>;
	.reg .b32 	%r<76>;
	.reg .b32 	%f<37>;
	.reg .b64 	%rd<33>;
	.reg .b64 	%fd<29>;
	// demoted variable
	.shared .align 4 .b8 _ZZ12network_stepPfS_PiS_S_S_iE12rec_synapses[256];
	// demoted variable
	.shared .align 4 .b8 _ZZ12network_stepPfS_PiS_S_S_iE11in_synapses[128];
	ld.param.u64 	%rd8, [_Z12network_stepPfS_PiS_S_S_i_param_0];
	ld.param.u64 	%rd9, [_Z12network_stepPfS_PiS_S_S_i_param_1];
	ld.param.u64 	%rd10, [_Z12network_stepPfS_PiS_S_S_i_param_2];
	ld.param.u64 	%rd5, [_Z12network_stepPfS_PiS_S_S_i_param_3];
	ld.param.u64 	%rd6, [_Z12network_stepPfS_PiS_S_S_i_param_4];
	ld.param.u64 	%rd7, [_Z12network_stepPfS_PiS_S_S_i_param_5];
	ld.param.u32 	%r9, [_Z12network_stepPfS_PiS_S_S_i_param_6];
	cvta.to.global.u64 	%rd1, %rd8;
	cvta.to.global.u64 	%rd2, %rd10;
	cvta.to.global.u64 	%rd3, %rd9;
	mov.u32 	%r10, %ctaid.x;
	mov.u32 	%r11, %ntid.x;
	mov.u32 	%r12, %tid.x;
	mad.lo.s32 	%r1, %r10, %r11, %r12;
	mov.u32 	%r13, %ctaid.y;
	mov.u32 	%r14, %ntid.y;
	mov.u32 	%r15, %tid.y;
	mad.lo.s32 	%r16, %r13, %r14, %r15;
	add.s32 	%r17, %r9, -1;
	mul.hi.s32 	%r18, %r17, 1717986919;
	shr.u32 	%r19, %r18, 31;
	shr.s32 	%r20, %r18, 3;
	add.s32 	%r21, %r20, %r19;
	mul.lo.s32 	%r22, %r21, 20;
	sub.s32 	%r3, %r17, %r22;
	setp.gt.s32 	%p1, %r1, 7;
	setp.gt.u32 	%p2, %r16, 7;
	or.pred  	%p3, %p1, %p2;
	@%p3 bra 	$L__BB0_2;
	cvta.to.global.u64 	%rd11, %rd7;
	shl.b32 	%r23, %r3, 3;
	add.s32 	%r24, %r23, %r1;
	mul.wide.s32 	%rd12, %r24, 4;
	add.s64 	%rd13, %rd3, %rd12;
	ld.global.f32 	%f2, [%rd13];
	shl.b32 	%r25, %r1, 3;
	add.s32 	%r26, %r25, %r16;
	mul.wide.s32 	%rd14, %r26, 4;
	add.s64 	%rd15, %rd11, %rd14;
	ld.global.f32 	%f3, [%rd15];
	mul.f32 	%f4, %f2, %f3;
	shl.b32 	%r27, %r26, 2;
	mov.u32 	%r28, _ZZ12network_stepPfS_PiS_S_S_iE12rec_synapses;
	add.s32 	%r29, %r28, %r27;
	st.shared.f32 	[%r29], %f4;
$L__BB0_2:
	setp.gt.u32 	%p4, %r16, 7;
	bar.sync 	0;
	setp.gt.s32 	%p5, %r1, 3;
	or.pred  	%p6, %p5, %p4;
	@%p6 bra 	$L__BB0_4;
	mul.hi.s32 	%r30, %r9, 1717986919;
	shr.u32 	%r31, %r30, 31;
	shr.s32 	%r32, %r30, 3;
	add.s32 	%r33, %r32, %r31;
	mul.lo.s32 	%r34, %r33, 20;
	sub.s32 	%r35, %r9, %r34;
	shl.b32 	%r36, %r35, 2;
	add.s32 	%r37, %r36, %r1;
	cvta.to.global.u64 	%rd16, %rd5;
	mul.wide.s32 	%rd17, %r37, 4;
	add.s64 	%rd18, %rd16, %rd17;
	ld.global.f32 	%f5, [%rd18];
	shl.b32 	%r38, %r1, 3;
	add.s32 	%r39, %r38, %r16;
	cvta.to.global.u64 	%rd19, %rd6;
	mul.wide.s32 	%rd20, %r39, 4;
	add.s64 	%rd21, %rd19, %rd20;
	ld.global.f32 	%f6, [%rd21];
	mul.f32 	%f7, %f5, %f6;
	shl.b32 	%r40, %r39, 2;
	mov.u32 	%r41, _ZZ12network_stepPfS_PiS_S_S_iE11in_synapses;
	add.s32 	%r42, %r41, %r40;
	st.shared.f32 	[%r42], %f7;
$L__BB0_4:
	setp.gt.u32 	%p7, %r16, 7;
	bar.sync 	0;
	setp.ne.s32 	%p8, %r1, 0;
	or.pred  	%p9, %p8, %p7;
	@%p9 bra 	$L__BB0_12;
	mul.hi.s32 	%r43, %r9, 1717986919;
	shr.u32 	%r44, %r43, 31;
	shr.u32 	%r45, %r43, 3;
	add.s32 	%r46, %r45, %r44;
	mul.lo.s32 	%r47, %r46, 20;
	sub.s32 	%r48, %r9, %r47;
	shl.b32 	%r49, %r48, 3;
	add.s32 	%r4, %r49, %r16;
	shl.b32 	%r50, %r3, 3;
	add.s32 	%r5, %r50, %r16;
	mul.wide.s32 	%rd22, %r5, 4;
	add.s64 	%rd23, %rd3, %rd22;
	ld.global.f32 	%f8, [%rd23];
	setp.gt.f32 	%p10, %f8, 0f3F000000;
	add.s64 	%rd4, %rd2, %rd22;
	@%p10 bra 	$L__BB0_7;
	ld.global.u32 	%r51, [%rd4];
	setp.lt.s32 	%p11, %r51, 1;
	@%p11 bra 	$L__BB0_8;
$L__BB0_7:
	mul.wide.s32 	%rd29, %r4, 4;
	add.s64 	%rd30, %rd1, %rd29;
	mov.b32 	%r69, 0;
	st.global.u32 	[%rd30], %r69;
	add.s64 	%rd31, %rd3, %rd29;
	st.global.u32 	[%rd31], %r69;
	ld.global.u32 	%r70, [%rd4];
	add.s32 	%r71, %r70, 1;
	shr.u32 	%r72, %r71, 31;
	add.s32 	%r73, %r71, %r72;
	and.b32  	%r74, %r73, -2;
	sub.s32 	%r75, %r71, %r74;
	add.s64 	%rd32, %rd2, %rd29;
	st.global.u32 	[%rd32], %r75;
	bra.uni 	$L__BB0_12;
$L__BB0_8:
	mov.f64 	%fd4, 0d4338000000000000;
	{
	.reg .b32 %temp; 
	mov.b64 	{%r6, %temp}, %fd4;
	}
	mov.f64 	%fd5, 0dC338000000000000;
	add.rn.f64 	%fd6, %fd4, %fd5;
	fma.rn.f64 	%fd7, %fd6, 0dBFE62E42FEFA39EF, 0dBFA999999999999A;
	fma.rn.f64 	%fd8, %fd6, 0dBC7ABC9E3B39803F, %fd7;
	fma.rn.f64 	%fd9, %fd8, 0d3E5ADE1569CE2BDF, 0d3E928AF3FCA213EA;
	fma.rn.f64 	%fd10, %fd9, %fd8, 0d3EC71DEE62401315;
	fma.rn.f64 	%fd11, %fd10, %fd8, 0d3EFA01997C89EB71;
	fma.rn.f64 	%fd12, %fd11, %fd8, 0d3F2A01A014761F65;
	fma.rn.f64 	%fd13, %fd12, %fd8, 0d3F56C16C1852B7AF;
	fma.rn.f64 	%fd14, %fd13, %fd8, 0d3F81111111122322;
	fma.rn.f64 	%fd15, %fd14, %fd8, 0d3FA55555555502A1;
	fma.rn.f64 	%fd16, %fd15, %fd8, 0d3FC5555555555511;
	fma.rn.f64 	%fd17, %fd16, %fd8, 0d3FE000000000000B;
	fma.rn.f64 	%fd18, %fd17, %fd8, 0d3FF0000000000000;
	fma.rn.f64 	%fd19, %fd18, %fd8, 0d3FF0000000000000;
	{
	.reg .b32 %temp; 
	mov.b64 	{%r7, %temp}, %fd19;
	}
	{
	.reg .b32 %temp; 
	mov.b64 	{%temp, %r8}, %fd19;
	}
	shl.b32 	%r52, %r6, 20;
	add.s32 	%r53, %r52, %r8;
	mov.b64 	%fd28, {%r7, %r53};
	mov.f64 	%fd20, 0dBFA999999999999A;
	{
	.reg .b32 %temp; 
	mov.b64 	{%temp, %r54}, %fd20;
	}
	mov.b32 	%f9, %r54;
	abs.f32 	%f1, %f9;
	setp.lt.f32 	%p12, %f1, 0f4086232B;
	@%p12 bra 	$L__BB0_11;
	setp.geu.f32 	%p13, %f1, 0f40874800;
	mov.f64 	%fd28, 0d0000000000000000;
	@%p13 bra 	$L__BB0_11;
	shr.u32 	%r55, %r6, 31;
	add.s32 	%r56, %r6, %r55;
	shr.s32 	%r57, %r56, 1;
	shl.b32 	%r58, %r57, 20;
	add.s32 	%r59, %r8, %r58;
	mov.b64 	%fd22, {%r7, %r59};
	sub.s32 	%r60, %r6, %r57;
	shl.b32 	%r61, %r60, 20;
	add.s32 	%r62, %r61, 1072693248;
	mov.b32 	%r63, 0;
	mov.b64 	%fd23, {%r63, %r62};
	mul.f64 	%fd28, %fd23, %fd22;
$L__BB0_11:
	add.s64 	%rd25, %rd1, %rd22;
	ld.global.f32 	%f10, [%rd25];
	cvt.f64.f32 	%fd24, %f10;
	mul.f64 	%fd25, %fd28, %fd24;
	cvt.rn.f32.f64 	%f11, %fd25;
	mul.wide.s32 	%rd26, %r4, 4;
	add.s64 	%rd27, %rd1, %rd26;
	shl.b32 	%r64, %r16, 2;
	mov.u32 	%r65, _ZZ12network_stepPfS_PiS_S_S_iE12rec_synapses;
	add.s32 	%r66, %r65, %r64;
	ld.shared.f32 	%f12, [%r66];
	add.f32 	%f13, %f12, %f11;
	ld.shared.f32 	%f14, [%r66+32];
	add.f32 	%f15, %f14, %f13;
	ld.shared.f32 	%f16, [%r66+64];
	add.f32 	%f17, %f16, %f15;
	ld.shared.f32 	%f18, [%r66+96];
	add.f32 	%f19, %f18, %f17;
	ld.shared.f32 	%f20, [%r66+128];
	add.f32 	%f21, %f20, %f19;
	ld.shared.f32 	%f22, [%r66+160];
	add.f32 	%f23, %f22, %f21;
	ld.shared.f32 	%f24, [%r66+192];
	add.f32 	%f25, %f24, %f23;
	ld.shared.f32 	%f26, [%r66+224];
	add.f32 	%f27, %f26, %f25;
	mov.u32 	%r67, _ZZ12network_stepPfS_PiS_S_S_iE11in_synapses;
	add.s32 	%r68, %r67, %r64;
	ld.shared.f32 	%f28, [%r68];
	add.f32 	%f29, %f28, %f27;
	ld.shared.f32 	%f30, [%r68+32];
	add.f32 	%f31, %f30, %f29;
	ld.shared.f32 	%f32, [%r68+64];
	add.f32 	%f33, %f32, %f31;
	ld.shared.f32 	%f34, [%r68+96];
	add.f32 	%f35, %f34, %f33;
	st.global.f32 	[%rd27], %f35;
	cvt.f64.f32 	%fd26, %f35;
	setp.gt.f64 	%p14, %fd26, 0d3FD3333333333333;
	selp.f64 	%fd27, 0d3FF0000000000000, 0d0000000000000000, %p14;
	cvt.rn.f32.f64 	%f36, %fd27;
	add.s64 	%rd28, %rd3, %rd26;
	st.global.f32 	[%rd28], %f36;
$L__BB0_12:
	ret;

}
	// .globl	_Z7stepLIFPfS_PiS_S_S_i
.visible .entry _Z7stepLIFPfS_PiS_S_S_i(
	.param .u64 .ptr .align 1 _Z7stepLIFPfS_PiS_S_S_i_param_0,
	.param .u64 .ptr .align 1 _Z7stepLIFPfS_PiS_S_S_i_param_1,
	.param .u64 .ptr .align 1 _Z7stepLIFPfS_PiS_S_S_i_param_2,
	.param .u64 .ptr .align 1 _Z7stepLIFPfS_PiS_S_S_i_param_3,
	.param .u64 .ptr .align 1 _Z7stepLIFPfS_PiS_S_S_i_param_4,
	.param .u64 .ptr .align 1 _Z7stepLIFPfS_PiS_S_S_i_param_5,
	.param .u32 _Z7stepLIFPfS_PiS_S_S_i_param_6
)
{
	.reg .pred 	%p<7>;
	.reg .b32 	%r<47>;
	.reg .b32 	%f<43>;
	.reg .b64 	%rd<32>;
	.reg .b64 	%fd<29>;

	ld.param.u64 	%rd8, [_Z7stepLIFPfS_PiS_S_S_i_param_0];
	ld.param.u64 	%rd9, [_Z7stepLIFPfS_PiS_S_S_i_param_1];
	ld.param.u64 	%rd10, [_Z7stepLIFPfS_PiS_S_S_i_param_2];
	ld.param.u64 	%rd5, [_Z7stepLIFPfS_PiS_S_S_i_param_3];
	ld.param.u64 	%rd6, [_Z7stepLIFPfS_PiS_S_S_i_param_4];
	ld.param.u64 	%rd7, [_Z7stepLIFPfS_PiS_S_S_i_param_5];
	ld.param.u32 	%r9, [_Z7stepLIFPfS_PiS_S_S_i_param_6];
	cvta.to.global.u64 	%rd1, %rd8;
	cvta.to.global.u64 	%rd2, %rd10;
	cvta.to.global.u64 	%rd3, %rd9;
	mov.u32 	%r10, %ctaid.x;
	mov.u32 	%r11, %ntid.x;
	mov.u32 	%r12, %tid.x;
	mad.lo.s32 	%r1, %r10, %r11, %r12;
	setp.gt.s32 	%p1, %r1, 7;
	@%p1 bra 	$L__BB1_8;
	add.s32 	%r13, %r9, -1;
	mul.hi.s32 	%r14, %r13, 1717986919;
	shr.u32 	%r15, %r14, 31;
	shr.s32 	%r16, %r14, 3;
	add.s32 	%r17, %r16, %r15;
	mul.lo.s32 	%r18, %r17, 20;
	sub.s32 	%r2, %r13, %r18;
	mul.hi.s32 	%r19, %r9, 1717986919;
	shr.u32 	%r20, %r19, 31;
	shr.u32 	%r21, %r19, 3;
	add.s32 	%r22, %r21, %r20;
	mul.lo.s32 	%r23, %r22, 20;
	sub.s32 	%r24, %r9, %r23;
	shl.b32 	%r25, %r24, 3;
	add.s32 	%r3, %r25, %r1;
	shl.b32 	%r4, %r2, 3;
	add.s32 	%r5, %r4, %r1;
	mul.wide.s32 	%rd11, %r5, 4;
	add.s64 	%rd12, %rd3, %rd11;
	ld.global.f32 	%f2, [%rd12];
	setp.gt.f32 	%p2, %f2, 0f3F000000;
	add.s64 	%rd4, %rd2, %rd11;
	@%p2 bra 	$L__BB1_3;
	ld.global.u32 	%r26, [%rd4];
	setp.lt.s32 	%p3, %r26, 1;
	@%p3 bra 	$L__BB1_4;
$L__BB1_3:
	mul.wide.s32 	%rd28, %r3, 4;
	add.s64 	%rd29, %rd1, %rd28;
	mov.b32 	%r40, 0;
	st.global.u32 	[%rd29], %r40;
	add.s64 	%rd30, %rd3, %rd28;
	st.global.u32 	[%rd30], %r40;
	ld.global.u32 	%r41, [%rd4];
	add.s32 	%r42, %r41, 1;
	shr.u32 	%r43, %r42, 31;
	add.s32 	%r44, %r42, %r43;
	and.b32  	%r45, %r44, -2;
	sub.s32 	%r46, %r42, %r45;
	add.s64 	%rd31, %rd2, %rd28;
	st.global.u32 	[%rd31], %r46;
	bra.uni 	$L__BB1_8;
$L__BB1_4:
	mov.f64 	%fd4, 0d4338000000000000;
	{
	.reg .b32 %temp; 
	mov.b64 	{%r6, %temp}, %fd4;
	}
	mov.f64 	%fd5, 0dC338000000000000;
	add.rn.f64 	%fd6, %fd4, %fd5;
	fma.rn.f64 	%fd7, %fd6, 0dBFE62E42FEFA39EF, 0dBFA999999999999A;
	fma.rn.f64 	%fd8, %fd6, 0dBC7ABC9E3B39803F, %fd7;
	fma.rn.f64 	%fd9, %fd8, 0d3E5ADE1569CE2BDF, 0d3E928AF3FCA213EA;
	fma.rn.f64 	%fd10, %fd9, %fd8, 0d3EC71DEE62401315;
	fma.rn.f64 	%fd11, %fd10, %fd8, 0d3EFA01997C89EB71;
	fma.rn.f64 	%fd12, %fd11, %fd8, 0d3F2A01A014761F65;
	fma.rn.f64 	%fd13, %fd12, %fd8, 0d3F56C16C1852B7AF;
	fma.rn.f64 	%fd14, %fd13, %fd8, 0d3F81111111122322;
	fma.rn.f64 	%fd15, %fd14, %fd8, 0d3FA55555555502A1;
	fma.rn.f64 	%fd16, %fd15, %fd8, 0d3FC5555555555511;
	fma.rn.f64 	%fd17, %fd16, %fd8, 0d3FE000000000000B;
	fma.rn.f64 	%fd18, %fd17, %fd8, 0d3FF0000000000000;
	fma.rn.f64 	%fd19, %fd18, %fd8, 0d3FF0000000000000;
	{
	.reg .b32 %temp; 
	mov.b64 	{%r7, %temp}, %fd19;
	}
	{
	.reg .b32 %temp; 
	mov.b64 	{%temp, %r8}, %fd19;
	}
	shl.b32 	%r27, %r6, 20;
	add.s32 	%r28, %r27, %r8;
	mov.b64 	%fd28, {%r7, %r28};
	mov.f64 	%fd20, 0dBFA999999999999A;
	{
	.reg .b32 %temp; 
	mov.b64 	{%temp, %r29}, %fd20;
	}
	mov.b32 	%f3, %r29;
	abs.f32 	%f1, %f3;
	setp.lt.f32 	%p4, %f1, 0f4086232B;
	@%p4 bra 	$L__BB1_7;
	setp.geu.f32 	%p5, %f1, 0f40874800;
	mov.f64 	%fd28, 0d0000000000000000;
	@%p5 bra 	$L__BB1_7;
	shr.u32 	%r30, %r6, 31;
	add.s32 	%r31, %r6, %r30;
	shr.s32 	%r32, %r31, 1;
	shl.b32 	%r33, %r32, 20;
	add.s32 	%r34, %r8, %r33;
	mov.b64 	%fd22, {%r7, %r34};
	sub.s32 	%r35, %r6, %r32;
	shl.b32 	%r36, %r35, 20;
	add.s32 	%r37, %r36, 1072693248;
	mov.b32 	%r38, 0;
	mov.b64 	%fd23, {%r38, %r37};
	mul.f64 	%fd28, %fd23, %fd22;
$L__BB1_7:
	add.s64 	%rd14, %rd1, %rd11;
	ld.global.f32 	%f4, [%rd14];
	cvt.f64.f32 	%fd24, %f4;
	mul.f64 	%fd25, %fd28, %fd24;
	cvt.rn.f32.f64 	%f5, %fd25;
	mul.wide.s32 	%rd15, %r3, 4;
	add.s64 	%rd16, %rd1, %rd15;
	st.global.f32 	[%rd16], %f5;
	cvta.to.global.u64 	%rd17, %rd7;
	mul.wide.s32 	%rd18, %r1, 4;
	add.s64 	%rd19, %rd17, %rd18;
	ld.global.f32 	%f6, [%rd19];
	mul.wide.s32 	%rd20, %r4, 4;
	add.s64 	%rd21, %rd3, %rd20;
	ld.global.f32 	%f7, [%rd21];
	fma.rn.f32 	%f8, %f6, %f7, %f5;
	st.global.f32 	[%rd16], %f8;
	ld.global.f32 	%f9, [%rd19+32];
	ld.global.f32 	%f10, [%rd21+4];
	fma.rn.f32 	%f11, %f9, %f10, %f8;
	st.global.f32 	[%rd16], %f11;
	ld.global.f32 	%f12, [%rd19+64];
	ld.global.f32 	%f13, [%rd21+8];
	fma.rn.f32 	%f14, %f12, %f13, %f11;
	st.global.f32 	[%rd16], %f14;
	ld.global.f32 	%f15, [%rd19+96];
	ld.global.f32 	%f16, [%rd21+12];
	fma.rn.f32 	%f17, %f15, %f16, %f14;
	st.global.f32 	[%rd16], %f17;
	ld.global.f32 	%f18, [%rd19+128];
	ld.global.f32 	%f19, [%rd21+16];
	fma.rn.f32 	%f20, %f18, %f19, %f17;
	st.global.f32 	[%rd16], %f20;
	ld.global.f32 	%f21, [%rd19+160];
	ld.global.f32 	%f22, [%rd21+20];
	fma.rn.f32 	%f23, %f21, %f22, %f20;
	st.global.f32 	[%rd16], %f23;
	ld.global.f32 	%f24, [%rd19+192];
	ld.global.f32 	%f25, [%rd21+24];
	fma.rn.f32 	%f26, %f24, %f25, %f23;
	st.global.f32 	[%rd16], %f26;
	ld.global.f32 	%f27, [%rd19+224];
	ld.global.f32 	%f28, [%rd21+28];
	fma.rn.f32 	%f29, %f27, %f28, %f26;
	st.global.f32 	[%rd16], %f29;
	shl.b32 	%r39, %r2, 2;
	cvta.to.global.u64 	%rd22, %rd6;
	add.s64 	%rd23, %rd22, %rd18;
	ld.global.f32 	%f30, [%rd23];
	cvta.to.global.u64 	%rd24, %rd5;
	mul.wide.s32 	%rd25, %r39, 4;
	add.s64 	%rd26, %rd24, %rd25;
	ld.global.f32 	%f31, [%rd26];
	fma.rn.f32 	%f32, %f30, %f31, %f29;
	st.global.f32 	[%rd16], %f32;
	ld.global.f32 	%f33, [%rd23+32];
	ld.global.f32 	%f34, [%rd26+4];
	fma.rn.f32 	%f35, %f33, %f34, %f32;
	st.global.f32 	[%rd16], %f35;
	ld.global.f32 	%f36, [%rd23+64];
	ld.global.f32 	%f37, [%rd26+8];
	fma.rn.f32 	%f38, %f36, %f37, %f35;
	st.global.f32 	[%rd16], %f38;
	ld.global.f32 	%f39, [%rd23+96];
	ld.global.f32 	%f40, [%rd26+12];
	fma.rn.f32 	%f41, %f39, %f40, %f38;
	st.global.f32 	[%rd16], %f41;
	cvt.f64.f32 	%fd26, %f41;
	setp.gt.f64 	%p6, %fd26, 0d3FD3333333333333;
	selp.f64 	%fd27, 0d3FF0000000000000, 0d0000000000000000, %p6;
	cvt.rn.f32.f64 	%f42, %fd27;
	add.s64 	%rd27, %rd3, %rd15;
	st.global.f32 	[%rd27], %f42;
$L__BB1_8:
	ret;

}


// ===== COMPILED SASS (sm_100) =====

	.target	sm_100

	.elftype	@"ET_EXEC"


//--------------------- .note.nv.tkinfo           --------------------------
	.section	.note.nv.tkinfo,"",@"SHT_NOTE"
	.sectionflags	@"SHF_NOTE_NV_TKINFO"
	.tkinfo
        /*0018*/ 	.word	0x00000002
        /*0030*/ 	.string	""
        /*0030*/ 	.string	"ptxas"
        /*0030*/ 	.string	"Cuda compilation tools, release 13.0, V13.0.88"
        /*0030*/ 	.string	"Build cuda_13.0.r13.0/compiler.36424714_0"
        /*0030*/ 	.string	"-arch sm_100 -m 64 "



//--------------------- .note.nv.cuinfo           --------------------------
	.section	.note.nv.cuinfo,"",@"SHT_NOTE"
	.sectionflags	@"SHF_NOTE_NV_CUINFO"
        /*0018*/ 	.short	0x0002
        /*001a*/ 	.short	0x0064
        /*001c*/ 	.short	0x0082
	.zero		2


//--------------------- .nv.info                  --------------------------
	.section	.nv.info,"",@"SHT_CUDA_INFO"
	.align	4


	//----- nvinfo : EIATTR_REGCOUNT
	.align		4
        /*0000*/ 	.byte	0x04, 0x2f
        /*0002*/ 	.short	(.L_1 - .L_0)
	.align		4
.L_0:
        /*0004*/ 	.word	index@(_Z12network_stepPfS_PiS_S_S_i)
        /*0008*/ 	.word	0x0000001e


	//----- nvinfo : EIATTR_FRAME_SIZE
	.align		4
.L_1:
        /*000c*/ 	.byte	0x04, 0x11
        /*000e*/ 	.short	(.L_3 - .L_2)
	.align		4
.L_2:
        /*0010*/ 	.word	index@(_Z12network_stepPfS_PiS_S_S_i)
        /*0014*/ 	.word	0x00000000


	//----- nvinfo : EIATTR_REGCOUNT
	.align		4
.L_3:
        /*0018*/ 	.byte	0x04, 0x2f
        /*001a*/ 	.short	(.L_5 - .L_4)
	.align		4
.L_4:
        /*001c*/ 	.word	index@(_Z7stepLIFPfS_PiS_S_S_i)
        /*0020*/ 	.word	0x0000001a


	//----- nvinfo : EIATTR_FRAME_SIZE
	.align		4
.L_5:
        /*0024*/ 	.byte	0x04, 0x11
        /*0026*/ 	.short	(.L_7 - .L_6)
	.align		4
.L_6:
        /*0028*/ 	.word	index@(_Z7stepLIFPfS_PiS_S_S_i)
        /*002c*/ 	.word	0x00000000


	//----- nvinfo : EIATTR_MIN_STACK_SIZE
	.align		4
.L_7:
        /*0030*/ 	.byte	0x04, 0x12
        /*0032*/ 	.short	(.L_9 - .L_8)
	.align		4
.L_8:
        /*0034*/ 	.word	index@(_Z7stepLIFPfS_PiS_S_S_i)
        /*0038*/ 	.word	0x00000000


	//----- nvinfo : EIATTR_MIN_STACK_SIZE
	.align		4
.L_9:
        /*003c*/ 	.byte	0x04, 0x12
        /*003e*/ 	.short	(.L_11 - .L_10)
	.align		4
.L_10:
        /*0040*/ 	.word	index@(_Z12network_stepPfS_PiS_S_S_i)
        /*0044*/ 	.word	0x00000000
.L_11:


//--------------------- .nv.compat                --------------------------
	.section	.nv.compat,"",@"SHT_CUDA_COMPAT_INFO"
	.align	4
        /*0000*/ 	.byte	0x02, 0x09, 0x00, 0x00, 0x02, 0x02, 0x01, 0x00, 0x02, 0x05, 0x05, 0x00, 0x03, 0x07, 0x01, 0x01
        /*0010*/ 	.byte	0x02, 0x03, 0x00, 0x00, 0x02, 0x06, 0x01, 0x00, 0x04, 0x0b, 0x08, 0x00, 0x01, 0x00, 0x00, 0x00
        /*0020*/ 	.byte	0x00, 0x00, 0x00, 0x00


//--------------------- .nv.info._Z7stepLIFPfS_PiS_S_S_i --------------------------
	.section	.nv.info._Z7stepLIFPfS_PiS_S_S_i,"",@"SHT_CUDA_INFO"
	.sectionflags	@""
	.align	4


	//----- nvinfo : EIATTR_CUDA_API_VERSION
	.align		4
        /*0000*/ 	.byte	0x04, 0x37
        /*0002*/ 	.short	(.L_13 - .L_12)
.L_12:
        /*0004*/ 	.word	0x00000082


	//----- nvinfo : EIATTR_KPARAM_INFO
	.align		4
.L_13:
        /*0008*/ 	.byte	0x04, 0x17
        /*000a*/ 	.short	(.L_15 - .L_14)
.L_14:
        /*000c*/ 	.word	0x00000000
        /*0010*/ 	.short	0x0006
        /*0012*/ 	.short	0x0030
        /*0014*/ 	.byte	0x00, 0xf0, 0x11, 0x00


	//----- nvinfo : EIATTR_KPARAM_INFO
	.align		4
.L_15:
        /*0018*/ 	.byte	0x04, 0x17
        /*001a*/ 	.short	(.L_17 - .L_16)
.L_16:
        /*001c*/ 	.word	0x00000000
        /*0020*/ 	.short	0x0005
        /*0022*/ 	.short	0x0028
        /*0024*/ 	.byte	0x00, 0xf5, 0x21, 0x00


	//----- nvinfo : EIATTR_KPARAM_INFO
	.align		4
.L_17:
        /*0028*/ 	.byte	0x04, 0x17
        /*002a*/ 	.short	(.L_19 - .L_18)
.L_18:
        /*002c*/ 	.word	0x00000000
        /*0030*/ 	.short	0x0004
        /*0032*/ 	.short	0x0020
        /*0034*/ 	.byte	0x00, 0xf5, 0x21, 0x00


	//----- nvinfo : EIATTR_KPARAM_INFO
	.align		4
.L_19:
        /*0038*/ 	.byte	0x04, 0x17
        /*003a*/ 	.short	(.L_21 - .L_20)
.L_20:
        /*003c*/ 	.word	0x00000000
        /*0040*/ 	.short	0x0003
        /*0042*/ 	.short	0x0018
        /*0044*/ 	.byte	0x00, 0xf5, 0x21, 0x00


	//----- nvinfo : EIATTR_KPARAM_INFO
	.align		4
.L_21:
        /*0048*/ 	.byte	0x04, 0x17
        /*004a*/ 	.short	(.L_23 - .L_22)
.L_22:
        /*004c*/ 	.word	0x00000000
        /*0050*/ 	.short	0x0002
        /*0052*/ 	.short	0x0010
        /*0054*/ 	.byte	0x00, 0xf5, 0x21, 0x00


	//----- nvinfo : EIATTR_KPARAM_INFO
	.align		4
.L_23:
        /*0058*/ 	.byte	0x04, 0x17
        /*005a*/ 	.short	(.L_25 - .L_24)
.L_24:
        /*005c*/ 	.word	0x00000000
        /*0060*/ 	.short	0x0001
        /*0062*/ 	.short	0x0008
        /*0064*/ 	.byte	0x00, 0xf5, 0x21, 0x00


	//----- nvinfo : EIATTR_KPARAM_INFO
	.align		4
.L_25:
        /*0068*/ 	.byte	0x04, 0x17
        /*006a*/ 	.short	(.L_27 - .L_26)
.L_26:
        /*006c*/ 	.word	0x00000000
        /*0070*/ 	.short	0x0000
        /*0072*/ 	.short	0x0000
        /*0074*/ 	.byte	0x00, 0xf5, 0x21, 0x00


	//----- nvinfo : EIATTR_SPARSE_MMA_MASK
	.align		4
.L_27:
        /*0078*/ 	.byte	0x03, 0x50
        /*007a*/ 	.short	0x0000


	//----- nvinfo : EIATTR_MAXREG_COUNT
	.align		4
        /*007c*/ 	.byte	0x03, 0x1b
        /*007e*/ 	.short	0x00ff


	//----- nvinfo : EIATTR_MERCURY_ISA_VERSION
	.align		4
        /*0080*/ 	.byte	0x03, 0x5f
        /*0082*/ 	.short	0x0101


	//----- nvinfo : EIATTR_VRC_CTA_INIT_COUNT
	.align		4
        /*0084*/ 	.byte	0x02, 0x4a
	.zero		1
	.zero		1


	//----- nvinfo : EIATTR_EXIT_INSTR_OFFSETS
	.align		4
        /*0088*/ 	.byte	0x04, 0x1c
        /*008a*/ 	.short	(.L_29 - .L_28)


	//   ....[0]....
.L_28:
        /*008c*/ 	.word	0x00000060


	//   ....[1]....
        /*0090*/ 	.word	0x000002d0


	//   ....[2]....
        /*0094*/ 	.word	0x00000a10


	//----- nvinfo : EIATTR_CRS_STACK_SIZE
	.align		4
.L_29:
        /*0098*/ 	.byte	0x04, 0x1e
        /*009a*/ 	.short	(.L_31 - .L_30)
.L_30:
        /*009c*/ 	.word	0x00000000


	//----- nvinfo : EIATTR_CBANK_PARAM_SIZE
	.align		4
.L_31:
        /*00a0*/ 	.byte	0x03, 0x19
        /*00a2*/ 	.short	0x0034


	//----- nvinfo : EIATTR_PARAM_CBANK
	.align		4
        /*00a4*/ 	.byte	0x04, 0x0a
        /*00a6*/ 	.short	(.L_33 - .L_32)
	.align		4
.L_32:
        /*00a8*/ 	.word	index@(.nv.constant0._Z7stepLIFPfS_PiS_S_S_i)
        /*00ac*/ 	.short	0x0380
        /*00ae*/ 	.short	0x0034


	//----- nvinfo : EIATTR_SW_WAR
	.align		4
.L_33:
        /*00b0*/ 	.byte	0x04, 0x36
        /*00b2*/ 	.short	(.L_35 - .L_34)
.L_34:
        /*00b4*/ 	.word	0x00000008
.L_35:


//--------------------- .nv.info._Z12network_stepPfS_PiS_S_S_i --------------------------
	.section	.nv.info._Z12network_stepPfS_PiS_S_S_i,"",@"SHT_CUDA_INFO"
	.sectionflags	@""
	.align	4


	//----- nvinfo : EIATTR_CUDA_API_VERSION
	.align		4
        /*0000*/ 	.byte	0x04, 0x37
        /*0002*/ 	.short	(.L_37 - .L_36)
.L_36:
        /*0004*/ 	.word	0x00000082


	//----- nvinfo : EIATTR_KPARAM_INFO
	.align		4
.L_37:
        /*0008*/ 	.byte	0x04, 0x17
        /*000a*/ 	.short	(.L_39 - .L_38)
.L_38:
        /*000c*/ 	.word	0x00000000
        /*0010*/ 	.short	0x0006
        /*0012*/ 	.short	0x0030
        /*0014*/ 	.byte	0x00, 0xf0, 0x11, 0x00


	//----- nvinfo : EIATTR_KPARAM_INFO
	.align		4
.L_39:
        /*0018*/ 	.byte	0x04, 0x17
        /*001a*/ 	.short	(.L_41 - .L_40)
.L_40:
        /*001c*/ 	.word	0x00000000
        /*0020*/ 	.short	0x0005
        /*0022*/ 	.short	0x0028
        /*0024*/ 	.byte	0x00, 0xf5, 0x21, 0x00


	//----- nvinfo : EIATTR_KPARAM_INFO
	.align		4
.L_41:
        /*0028*/ 	.byte	0x04, 0x17
        /*002a*/ 	.short	(.L_43 - .L_42)
.L_42:
        /*002c*/ 	.word	0x00000000
        /*0030*/ 	.short	0x0004
        /*0032*/ 	.short	0x0020
        /*0034*/ 	.byte	0x00, 0xf5, 0x21, 0x00


	//----- nvinfo : EIATTR_KPARAM_INFO
	.align		4
.L_43:
        /*0038*/ 	.byte	0x04, 0x17
        /*003a*/ 	.short	(.L_45 - .L_44)
.L_44:
        /*003c*/ 	.word	0x00000000
        /*0040*/ 	.short	0x0003
        /*0042*/ 	.short	0x0018
        /*0044*/ 	.byte	0x00, 0xf5, 0x21, 0x00


	//----- nvinfo : EIATTR_KPARAM_INFO
	.align		4
.L_45:
        /*0048*/ 	.byte	0x04, 0x17
        /*004a*/ 	.short	(.L_47 - .L_46)
.L_46:
        /*004c*/ 	.word	0x00000000
        /*0050*/ 	.short	0x0002
        /*0052*/ 	.short	0x0010
        /*0054*/ 	.byte	0x00, 0xf5, 0x21, 0x00


	//----- nvinfo : EIATTR_KPARAM_INFO
	.align		4
.L_47:
        /*0058*/ 	.byte	0x04, 0x17
        /*005a*/ 	.short	(.L_49 - .L_48)
.L_48:
        /*005c*/ 	.word	0x00000000
        /*0060*/ 	.short	0x0001
        /*0062*/ 	.short	0x0008
        /*0064*/ 	.byte	0x00, 0xf5, 0x21, 0x00


	//----- nvinfo : EIATTR_KPARAM_INFO
	.align		4
.L_49:
        /*0068*/ 	.byte	0x04, 0x17
        /*006a*/ 	.short	(.L_51 - .L_50)
.L_50:
        /*006c*/ 	.word	0x00000000
        /*0070*/ 	.short	0x0000
        /*0072*/ 	.short	0x0000
        /*0074*/ 	.byte	0x00, 0xf5, 0x21, 0x00


	//----- nvinfo : EIATTR_SPARSE_MMA_MASK
	.align		4
.L_51:
        /*0078*/ 	.byte	0x03, 0x50
        /*007a*/ 	.short	0x0000


	//----- nvinfo : EIATTR_MAXREG_COUNT
	.align		4
        /*007c*/ 	.byte	0x03, 0x1b
        /*007e*/ 	.short	0x00ff


	//----- nvinfo : EIATTR_NUM_BARRIERS
	.align		4
        /*0080*/ 	.byte	0x02, 0x4c
        /*0082*/ 	.byte	0x01
	.zero		1


	//----- nvinfo : EIATTR_MERCURY_ISA_VERSION
	.align		4
        /*0084*/ 	.byte	0x03, 0x5f
        /*0086*/ 	.short	0x0101


	//----- nvinfo : EIATTR_VRC_CTA_INIT_COUNT
	.align		4
        /*0088*/ 	.byte	0x02, 0x4a
	.zero		1
	.zero		1


	//----- nvinfo : EIATTR_EXIT_INSTR_OFFSETS
	.align		4
        /*008c*/ 	.byte	0x04, 0x1c
        /*008e*/ 	.short	(.L_53 - .L_52)


	//   ....[0]....
.L_52:
        /*0090*/ 	.word	0x00000370


	//   ....[1]....
        /*0094*/ 	.word	0x00000560


	//   ....[2]....
        /*0098*/ 	.word	0x00000b10


	//----- nvinfo : EIATTR_CRS_STACK_SIZE
	.align		4
.L_53:
        /*009c*/ 	.byte	0x04, 0x1e
        /*009e*/ 	.short	(.L_55 - .L_54)
.L_54:
        /*00a0*/ 	.word	0x00000000


	//----- nvinfo : EIATTR_CBANK_PARAM_SIZE
	.align		4
.L_55:
        /*00a4*/ 	.byte	0x03, 0x19
        /*00a6*/ 	.short	0x0034


	//----- nvinfo : EIATTR_PARAM_CBANK
	.align		4
        /*00a8*/ 	.byte	0x04, 0x0a
        /*00aa*/ 	.short	(.L_57 - .L_56)
	.align		4
.L_56:
        /*00ac*/ 	.word	index@(.nv.constant0._Z12network_stepPfS_PiS_S_S_i)
        /*00b0*/ 	.short	0x0380
        /*00b2*/ 	.short	0x0034


	//----- nvinfo : EIATTR_SW_WAR
	.align		4
.L_57:
        /*00b4*/ 	.byte	0x04, 0x36
        /*00b6*/ 	.short	(.L_59 - .L_58)
.L_58:
        /*00b8*/ 	.word	0x00000008
.L_59:


//--------------------- .nv.callgraph             --------------------------
	.section	.nv.callgraph,"",@"SHT_CUDA_CALLGRAPH"
	.align	4
	.sectionentsize	8
	.align		4
        /*0000*/ 	.word	0x00000000
	.align		4
        /*0004*/ 	.word	0xffffffff
	.align		4
        /*0008*/ 	.word	0x00000000
	.align		4
        /*000c*/ 	.word	0xfffffffe
	.align		4
        /*0010*/ 	.word	0x00000000
	.align		4
        /*0014*/ 	.word	0xfffffffd
	.align		4
        /*0018*/ 	.word	0x00000000
	.align		4
        /*001c*/ 	.word	0xfffffffc


//--------------------- .text._Z7stepLIFPfS_PiS_S_S_i --------------------------
	.section	.text._Z7stepLIFPfS_PiS_S_S_i,"ax",@progbits
	.align	128
        .global         _Z7stepLIFPfS_PiS_S_S_i
        .type           _Z7stepLIFPfS_PiS_S_S_i,@function
        .size           _Z7stepLIFPfS_PiS_S_S_i,(.L_x_8 - _Z7stepLIFPfS_PiS_S_S_i)
        .other          _Z7stepLIFPfS_PiS_S_S_i,@"STO_CUDA_ENTRY STV_DEFAULT"
_Z7stepLIFPfS_PiS_S_S_i:
.text._Z7stepLIFPfS_PiS_S_S_i:
[----:B------:R-:W-:Y:S01]  /*0000*/  LDC R1, c[0x0][0x37c] ;  /* 0x0000df00ff017b82 */ /* 0x000fe20000000800 */
[----:B------:R-:W0:Y:S07]  /*0010*/  S2R R3, SR_TID.X ;  /* 0x0000000000037919 */ /* 0x000e2e0000002100 */
[----:B------:R-:W0:Y:S08]  /*0020*/  S2UR UR4, SR_CTAID.X ;  /* 0x00000000000479c3 */ /* 0x000e300000002500 */
[----:B------:R-:W0:Y:S02]  /*0030*/  LDC R4, c[0x0][0x360] ;  /* 0x0000d800ff047b82 */ /* 0x000e240000000800 */
[----:B0-----:R-:W-:-:S05]  /*0040*/  IMAD R4, R4, UR4, R3 ;  /* 0x0000000404047c24 */ /* 0x001fca000f8e0203 */
[----:B------:R-:W-:-:S13]  /*0050*/  ISETP.GT.AND P0, PT, R4, 0x7, PT ;  /* 0x000000070400780c */ /* 0x000fda0003f04270 */
[----:B------:R-:W-:Y:S05]  /*0060*/  @P0 EXIT ;  /* 0x000000000000094d */ /* 0x000fea0003800000 */
[----:B------:R-:W0:Y:S01]  /*0070*/  LDC R13, c[0x0][0x3b0] ;  /* 0x0000ec00ff0d7b82 */ /* 0x000e220000000800 */
[----:B------:R-:W1:Y:S07]  /*0080*/  LDCU.64 UR4, c[0x0][0x358] ;  /* 0x00006b00ff0477ac */ /* 0x000e6e0008000a00 */
[----:B------:R-:W2:Y:S08]  /*0090*/  LDC.64 R2, c[0x0][0x388] ;  /* 0x0000e200ff027b82 */ /* 0x000eb00000000a00 */
[----:B------:R-:W3:Y:S01]  /*00a0*/  LDC.64 R8, c[0x0][0x390] ;  /* 0x0000e400ff087b82 */ /* 0x000ee20000000a00 */
[----:B0-----:R-:W-:-:S05]  /*00b0*/  IADD3 R0, PT, PT, R13, -0x1, RZ ;  /* 0xffffffff0d007810 */ /* 0x001fca0007ffe0ff */
[----:B------:R-:W-:-:S05]  /*00c0*/  IMAD.HI R5, R0, 0x66666667, RZ ;  /* 0x6666666700057827 */ /* 0x000fca00078e02ff */
[----:B------:R-:W-:-:S04]  /*00d0*/  SHF.R.U32.HI R6, RZ, 0x1f, R5 ;  /* 0x0000001fff067819 */ /* 0x000fc80000011605 */
[----:B------:R-:W-:-:S05]  /*00e0*/  LEA.HI.SX32 R5, R5, R6, 0x1d ;  /* 0x0000000605057211 */ /* 0x000fca00078feaff */
[----:B------:R-:W-:-:S05]  /*00f0*/  IMAD R0, R5, -0x14, R0 ;  /* 0xffffffec05007824 */ /* 0x000fca00078e0200 */
[----:B------:R-:W-:-:S04]  /*0100*/  SHF.L.U32 R7, R0, 0x3, RZ ;  /* 0x0000000300077819 */ /* 0x000fc800000006ff */
[----:B------:R-:W-:-:S05]  /*0110*/  IADD3 R15, PT, PT, R4, R7, RZ ;  /* 0x00000007040f7210 */ /* 0x000fca0007ffe0ff */
[----:B--2---:R-:W-:-:S06]  /*0120*/  IMAD.WIDE R10, R15, 0x4, R2 ;  /* 0x000000040f0a7825 */ /* 0x004fcc00078e0202 */
[----:B-1----:R-:W2:Y:S01]  /*0130*/  LDG.E R10, desc[UR4][R10.64] ;  /* 0x000000040a0a7981 */ /* 0x002ea2000c1e1900 */
[----:B------:R-:W-:Y:S01]  /*0140*/  IMAD.HI R5, R13, 0x66666667, RZ ;  /* 0x666666670d057827 */ /* 0x000fe200078e02ff */
[----:B------:R-:W-:Y:S04]  /*0150*/  BSSY.RECONVERGENT B0, `(.L_x_0) ;  /* 0x000000b000007945 */ /* 0x000fe80003800200 */
[----:B------:R-:W-:-:S04]  /*0160*/  SHF.R.U32.HI R6, RZ, 0x1f, R5 ;  /* 0x0000001fff067819 */ /* 0x000fc80000011605 */
[----:B------:R-:W-:-:S05]  /*0170*/  LEA.HI R6, R5, R6, RZ, 0x1d ;  /* 0x0000000605067211 */ /* 0x000fca00078fe8ff */
[----:B------:R-:W-:Y:S02]  /*0180*/  IMAD R5, R6, -0x14, R13 ;  /* 0xffffffec06057824 */ /* 0x000fe400078e020d */
[----:B---3--:R-:W-:-:S03]  /*0190*/  IMAD.WIDE R12, R15, 0x4, R8 ;  /* 0x000000040f0c7825 */ /* 0x008fc600078e0208 */
[----:B------:R-:W-:Y:S02]  /*01a0*/  LEA R5, R5, R4, 0x3 ;  /* 0x0000000405057211 */ /* 0x000fe400078e18ff */
[----:B--2---:R-:W-:-:S13]  /*01b0*/  FSETP.GT.AND P0, PT, R10, 0.5, PT ;  /* 0x3f0000000a00780b */ /* 0x004fda0003f04000 */
[----:B------:R-:W-:Y:S05]  /*01c0*/  @P0 BRA `(.L_x_1) ;  /* 0x00000000000c0947 */ /* 0x000fea0003800000 */
[----:B------:R-:W2:Y:S02]  /*01d0*/  LDG.E R6, desc[UR4][R12.64] ;  /* 0x000000040c067981 */ /* 0x000ea4000c1e1900 */
[----:B--2---:R-:W-:-:S13]  /*01e0*/  ISETP.GE.AND P0, PT, R6, 0x1, PT ;  /* 0x000000010600780c */ /* 0x004fda0003f06270 */
[----:B------:R-:W-:Y:S05]  /*01f0*/  @!P0 BRA `(.L_x_2) ;  /* 0x0000000000388947 */ /* 0x000fea0003800000 */
.L_x_1:
[----:B------:R-:W-:Y:S05]  /*0200*/  BSYNC.RECONVERGENT B0 ;  /* 0x0000000000007941 */ /* 0x000fea0003800200 */
.L_x_0:
[----:B------:R-:W0:Y:S01]  /*0210*/  LDC.64 R6, c[0x0][0x380] ;  /* 0x0000e000ff067b82 */ /* 0x000e220000000a00 */
[----:B------:R-:W-:-:S04]  /*0220*/  IMAD.WIDE R2, R5, 0x4, R2 ;  /* 0x0000000405027825 */ /* 0x000fc800078e0202 */
[----:B0-----:R-:W-:-:S05]  /*0230*/  IMAD.WIDE R6, R5, 0x4, R6 ;  /* 0x0000000405067825 */ /* 0x001fca00078e0206 */
[----:B------:R-:W-:Y:S04]  /*0240*/  STG.E desc[UR4][R6.64], RZ ;  /* 0x000000ff06007986 */ /* 0x000fe8000c101904 */
[----:B------:R-:W-:Y:S04]  /*0250*/  STG.E desc[UR4][R2.64], RZ ;  /* 0x000000ff02007986 */ /* 0x000fe8000c101904 */
[----:B------:R-:W2:Y:S01]  /*0260*/  LDG.E R12, desc[UR4][R12.64] ;  /* 0x000000040c0c7981 */ /* 0x000ea2000c1e1900 */
[----:B------:R-:W-:Y:S01]  /*0270*/  IMAD.WIDE R8, R5, 0x4, R8 ;  /* 0x0000000405087825 */ /* 0x000fe200078e0208 */
[----:B--2---:R-:W-:-:S04]  /*0280*/  IADD3 R0, PT, PT, R12, 0x1, RZ ;  /* 0x000000010c007810 */ /* 0x004fc80007ffe0ff */
[----:B------:R-:W-:-:S04]  /*0290*/  LEA.HI R4, R0, R0, RZ, 0x1 ;  /* 0x0000000000047211 */ /* 0x000fc800078f08ff */
[----:B------:R-:W-:-:S04]  /*02a0*/  LOP3.LUT R11, R4, 0xfffffffe, RZ, 0xc0, !PT ;  /* 0xfffffffe040b7812 */ /* 0x000fc800078ec0ff */
[----:B------:R-:W-:-:S05]  /*02b0*/  IADD3 R11, PT, PT, R0, -R11, RZ ;  /* 0x8000000b000b7210 */ /* 0x000fca0007ffe0ff */
[----:B------:R-:W-:Y:S01]  /*02c0*/  STG.E desc[UR4][R8.64], R11 ;  /* 0x0000000b08007986 */ /* 0x000fe2000c101904 */
[----:B------:R-:W-:Y:S05]  /*02d0*/  EXIT ;  /* 0x000000000000794d */ /* 0x000fea0003800000 */
.L_x_2:
[----:B------:R-:W0:Y:S01]  /*02e0*/  LDC.64 R8, c[0x0][0x380] ;  /* 0x0000e000ff087b82 */ /* 0x000e220000000a00 */
[----:B------:R-:W-:Y:S01]  /*02f0*/  HFMA2 R10, -RZ, RZ, 0, 0 ;  /* 0x00000000ff0a7431 */ /* 0x000fe200000001ff */
[----:B------:R-:W-:Y:S01]  /*0300*/  MOV R11, 0x43380000 ;  /* 0x43380000000b7802 */ /* 0x000fe20000000f00 */
[----:B------:R-:W-:Y:S01]  /*0310*/  HFMA2 R13, -RZ, RZ, 1.9150390625, -0.0027332305908203125 ;  /* 0x3fa99999ff0d7431 */ /* 0x000fe200000001ff */
[----:B------:R-:W-:Y:S01]  /*0320*/  MOV R12, 0x9999999a ;  /* 0x9999999a000c7802 */ /* 0x000fe20000000f00 */
[----:B------:R-:W-:Y:S01]  /*0330*/  UMOV UR6, 0xfefa39ef ;  /* 0xfefa39ef00067882 */ /* 0x000fe20000000000 */
[----:B------:R-:W-:Y:S02]  /*0340*/  UMOV UR7, 0x3fe62e42 ;  /* 0x3fe62e4200077882 */ /* 0x000fe40000000000 */
[----:B------:R-:W1:Y:S01]  /*0350*/  LDC.64 R16, c[0x0][0x3a8] ;  /* 0x0000ea00ff107b82 */ /* 0x000e620000000a00 */
[----:B0-----:R-:W-:-:S05]  /*0360*/  IMAD.WIDE R14, R15, 0x4, R8 ;  /* 0x000000040f0e7825 */ /* 0x001fca00078e0208 */
[----:B------:R-:W2:Y:S01]  /*0370*/  LDG.E R6, desc[UR4][R14.64] ;  /* 0x000000040e067981 */ /* 0x000ea2000c1e1900 */
[----:B------:R-:W-:Y:S01]  /*0380*/  DADD R10, -R10, 6.75539944105574400000e+15 ;  /* 0x433800000a0a7429 */ /* 0x000fe20000000100 */
[----:B------:R-:W-:-:S07]  /*0390*/  IMAD.WIDE R8, R5, 0x4, R8 ;  /* 0x0000000405087825 */ /* 0x000fce00078e0208 */
[----:B------:R-:W-:Y:S01]  /*03a0*/  DFMA R12, R10, -UR6, -R12 ;  /* 0x800000060a0c7c2b */ /* 0x000fe2000800080c */
[----:B------:R-:W-:Y:S01]  /*03b0*/  UMOV UR6, 0x3b39803f ;  /* 0x3b39803f00067882 */ /* 0x000fe20000000000 */
[----:B------:R-:W-:-:S06]  /*03c0*/  UMOV UR7, 0x3c7abc9e ;  /* 0x3c7abc9e00077882 */ /* 0x000fcc0000000000 */
[----:B------:R-:W-:Y:S01]  /*03d0*/  DFMA R10, R10, -UR6, R12 ;  /* 0x800000060a0a7c2b */ /* 0x000fe2000800000c */
[----:B------:R-:W-:Y:S01]  /*03e0*/  UMOV UR6, 0x69ce2bdf ;  /* 0x69ce2bdf00067882 */ /* 0x000fe20000000000 */
[----:B------:R-:W-:Y:S01]  /*03f0*/  HFMA2 R13, -RZ, RZ, 1.642578125, -0.00021207332611083984375 ;  /* 0x3e928af3ff0d7431 */ /* 0x000fe200000001ff */
[----:B------:R-:W-:Y:S01]  /*0400*/  MOV R12, 0xfca213ea ;  /* 0xfca213ea000c7802 */ /* 0x000fe20000000f00 */
[----:B------:R-:W-:-:S05]  /*0410*/  UMOV UR7, 0x3e5ade15 ;  /* 0x3e5ade1500077882 */ /* 0x000fca0000000000 */
[----:B------:R-:W-:Y:S01]  /*0420*/  DFMA R12, R10, UR6, R12 ;  /* 0x000000060a0c7c2b */ /* 0x000fe2000800000c */
[----:B------:R-:W-:Y:S01]  /*0430*/  UMOV UR6, 0x62401315 ;  /* 0x6240131500067882 */ /* 0x000fe20000000000 */
[----:B------:R-:W-:-:S06]  /*0440*/  UMOV UR7, 0x3ec71dee ;  /* 0x3ec71dee00077882 */ /* 0x000fcc0000000000 */
[----:B------:R-:W-:Y:S01]  /*0450*/  DFMA R12, R10, R12, UR6 ;  /* 0x000000060a0c7e2b */ /* 0x000fe2000800000c */
        /* <DEDUP_REMOVED lines=20> */
[----:B------:R-:W-:-:S08]  /*05a0*/  DFMA R12, R10, R12, UR6 ;  /* 0x000000060a0c7e2b */ /* 0x000fd0000800000c */
[----:B------:R-:W-:-:S08]  /*05b0*/  DFMA R12, R10, R12, 1 ;  /* 0x3ff000000a0c742b */ /* 0x000fd0000000000c */
[----:B------:R-:W-:Y:S01]  /*05c0*/  DFMA R12, R10, R12, 1 ;  /* 0x3ff000000a0c742b */ /* 0x000fe2000000000c */
[----:B------:R-:W-:Y:S01]  /*05d0*/  IMAD.WIDE R10, R7, 0x4, R2 ;  /* 0x00000004070a7825 */ /* 0x000fe200078e0202 */
[----:B--2---:R-:W0:Y:S06]  /*05e0*/  F2F.F64.F32 R14, R6 ;  /* 0x00000006000e7310 */ /* 0x004e2c0000201800 */
[----:B0-----:R-:W-:Y:S01]  /*05f0*/  DMUL R14, R12, R14 ;  /* 0x0000000e0c0e7228 */ /* 0x001fe20000000000 */
[----:B-1----:R-:W-:-:S09]  /*0600*/  IMAD.WIDE R12, R4, 0x4, R16 ;  /* 0x00000004040c7825 */ /* 0x002fd200078e0210 */
[----:B------:R-:W0:Y:S02]  /*0610*/  F2F.F32.F64 R15, R14 ;  /* 0x0000000e000f7310 */ /* 0x000e240000301000 */
[----:B0-----:R0:W-:Y:S04]  /*0620*/  STG.E desc[UR4][R8.64], R15 ;  /* 0x0000000f08007986 */ /* 0x0011e8000c101904 */
[----:B------:R-:W2:Y:S04]  /*0630*/  LDG.E R7, desc[UR4][R10.64] ;  /* 0x000000040a077981 */ /* 0x000ea8000c1e1900 */
[----:B------:R-:W2:Y:S02]  /*0640*/  LDG.E R16, desc[UR4][R12.64] ;  /* 0x000000040c107981 */ /* 0x000ea4000c1e1900 */
[----:B--2---:R-:W-:-:S05]  /*0650*/  FFMA R7, R16, R7, R15 ;  /* 0x0000000710077223 */ /* 0x004fca000000000f */
[----:B------:R1:W-:Y:S04]  /*0660*/  STG.E desc[UR4][R8.64], R7 ;  /* 0x0000000708007986 */ /* 0x0003e8000c101904 */
[----:B------:R-:W2:Y:S04]  /*0670*/  LDG.E R6, desc[UR4][R12.64+0x20] ;  /* 0x000020040c067981 */ /* 0x000ea8000c1e1900 */
[----:B------:R-:W2:Y:S02]  /*0680*/  LDG.E R16, desc[UR4][R10.64+0x4] ;  /* 0x000004040a107981 */ /* 0x000ea4000c1e1900 */
[----:B--2---:R-:W-:-:S05]  /*0690*/  FFMA R17, R6, R16, R7 ;  /* 0x0000001006117223 */ /* 0x004fca0000000007 */
[----:B------:R2:W-:Y:S04]  /*06a0*/  STG.E desc[UR4][R8.64], R17 ;  /* 0x0000001108007986 */ /* 0x0005e8000c101904 */
[----:B------:R-:W0:Y:S04]  /*06b0*/  LDG.E R6, desc[UR4][R12.64+0x40] ;  /* 0x000040040c067981 */ /* 0x000e28000c1e1900 */
[----:B------:R-:W0:Y:S02]  /*06c0*/  LDG.E R14, desc[UR4][R10.64+0x8] ;  /* 0x000008040a0e7981 */ /* 0x000e24000c1e1900 */
[----:B0-----:R-:W-:-:S05]  /*06d0*/  FFMA R15, R6, R14, R17 ;  /* 0x0000000e060f7223 */ /* 0x001fca0000000011 */
[----:B------:R-:W-:Y:S04]  /*06e0*/  STG.E desc[UR4][R8.64], R15 ;  /* 0x0000000f08007986 */ /* 0x000fe8000c101904 */
[----:B------:R-:W1:Y:S04]  /*06f0*/  LDG.E R6, desc[UR4][R12.64+0x60] ;  /* 0x000060040c067981 */ /* 0x000e68000c1e1900 */
[----:B------:R-:W1:Y:S02]  /*0700*/  LDG.E R14, desc[UR4][R10.64+0xc] ;  /* 0x00000c040a0e7981 */ /* 0x000e64000c1e1900 */
[----:B-1----:R-:W-:-:S05]  /*0710*/  FFMA R7, R6, R14, R15 ;  /* 0x0000000e06077223 */ /* 0x002fca000000000f */
[----:B------:R0:W-:Y:S04]  /*0720*/  STG.E desc[UR4][R8.64], R7 ;  /* 0x0000000708007986 */ /* 0x0001e8000c101904 */
        /* <DEDUP_REMOVED lines=8> */
[----:B------:R-:W3:Y:S04]  /*07b0*/  LDG.E R6, desc[UR4][R12.64+0xc0] ;  /* 0x0000c0040c067981 */ /* 0x000ee8000c1e1900 */
[----:B------:R-:W3:Y:S02]  /*07c0*/  LDG.E R14, desc[UR4][R10.64+0x18] ;  /* 0x000018040a0e7981 */ /* 0x000ee4000c1e1900 */
[----:B---3--:R-:W-:-:S02]  /*07d0*/  FFMA R21, R6, R14, R19 ;  /* 0x0000000e06157223 */ /* 0x008fc40000000013 */
[----:B0-----:R-:W0:Y:S03]  /*07e0*/  LDC.64 R6, c[0x0][0x3a0] ;  /* 0x0000e800ff067b82 */ /* 0x001e260000000a00 */
[----:B------:R-:W-:Y:S04]  /*07f0*/  STG.E desc[UR4][R8.64], R21 ;  /* 0x0000001508007986 */ /* 0x000fe8000c101904 */
[----:B------:R-:W1:Y:S01]  /*0800*/  LDG.E R16, desc[UR4][R12.64+0xe0] ;  /* 0x0000e0040c107981 */ /* 0x000e62000c1e1900 */
[----:B------:R-:W3:Y:S03]  /*0810*/  LDC.64 R14, c[0x0][0x398] ;  /* 0x0000e600ff0e7b82 */ /* 0x000ee60000000a00 */
[----:B------:R-:W1:Y:S01]  /*0820*/  LDG.E R18, desc[UR4][R10.64+0x1c] ;  /* 0x00001c040a127981 */ /* 0x000e62000c1e1900 */
[----:B------:R-:W-:Y:S01]  /*0830*/  SHF.L.U32 R23, R0, 0x2, RZ ;  /* 0x0000000200177819 */ /* 0x000fe200000006ff */
[----:B0-----:R-:W-:-:S04]  /*0840*/  IMAD.WIDE R6, R4, 0x4, R6 ;  /* 0x0000000404067825 */ /* 0x001fc800078e0206 */
[----:B---3--:R-:W-:-:S04]  /*0850*/  IMAD.WIDE R14, R23, 0x4, R14 ;  /* 0x00000004170e7825 */ /* 0x008fc800078e020e */
[----:B-1----:R-:W-:-:S05]  /*0860*/  FFMA R17, R16, R18, R21 ;  /* 0x0000001210117223 */ /* 0x002fca0000000015 */
[----:B------:R0:W-:Y:S04]  /*0870*/  STG.E desc[UR4][R8.64], R17 ;  /* 0x0000001108007986 */ /* 0x0001e8000c101904 */
[----:B------:R-:W3:Y:S04]  /*0880*/  LDG.E R0, desc[UR4][R6.64] ;  /* 0x0000000406007981 */ /* 0x000ee8000c1e1900 */
[----:B------:R-:W3:Y:S02]  /*0890*/  LDG.E R4, desc[UR4][R14.64] ;  /* 0x000000040e047981 */ /* 0x000ee4000c1e1900 */
[----:B---3--:R-:W-:-:S05]  /*08a0*/  FFMA R13, R0, R4, R17 ;  /* 0x00000004000d7223 */ /* 0x008fca0000000011 */
[----:B------:R1:W-:Y:S04]  /*08b0*/  STG.E desc[UR4][R8.64], R13 ;  /* 0x0000000d08007986 */ /* 0x0003e8000c101904 */
[----:B------:R-:W2:Y:S04]  /*08c0*/  LDG.E R0, desc[UR4][R6.64+0x20] ;  /* 0x0000200406007981 */ /* 0x000ea8000c1e1900 */
[----:B------:R-:W2:Y:S02]  /*08d0*/  LDG.E R4, desc[UR4][R14.64+0x4] ;  /* 0x000004040e047981 */ /* 0x000ea4000c1e1900 */
[----:B--2---:R-:W-:-:S05]  /*08e0*/  FFMA R19, R0, R4, R13 ;  /* 0x0000000400137223 */ /* 0x004fca000000000d */
[----:B------:R-:W-:Y:S04]  /*08f0*/  STG.E desc[UR4][R8.64], R19 ;  /* 0x0000001308007986 */ /* 0x000fe8000c101904 */
[----:B------:R-:W0:Y:S04]  /*0900*/  LDG.E R0, desc[UR4][R6.64+0x40] ;  /* 0x0000400406007981 */ /* 0x000e28000c1e1900 */
[----:B------:R-:W0:Y:S02]  /*0910*/  LDG.E R4, desc[UR4][R14.64+0x8] ;  /* 0x000008040e047981 */ /* 0x000e24000c1e1900 */
[----:B0-----:R-:W-:-:S05]  /*0920*/  FFMA R17, R0, R4, R19 ;  /* 0x0000000400117223 */ /* 0x001fca0000000013 */
[----:B------:R-:W-:Y:S04]  /*0930*/  STG.E desc[UR4][R8.64], R17 ;  /* 0x0000001108007986 */ /* 0x000fe8000c101904 */
[----:B------:R-:W1:Y:S04]  /*0940*/  LDG.E R0, desc[UR4][R6.64+0x60] ;  /* 0x0000600406007981 */ /* 0x000e68000c1e1900 */
[----:B------:R-:W1:Y:S01]  /*0950*/  LDG.E R4, desc[UR4][R14.64+0xc] ;  /* 0x00000c040e047981 */ /* 0x000e62000c1e1900 */
[----:B------:R-:W-:Y:S01]  /*0960*/  UMOV UR6, 0x33333333 ;  /* 0x3333333300067882 */ /* 0x000fe20000000000 */
[----:B------:R-:W-:Y:S01]  /*0970*/  UMOV UR7, 0x3fd33333 ;  /* 0x3fd3333300077882 */ /* 0x000fe20000000000 */
[----:B------:R-:W-:-:S04]  /*0980*/  IMAD.WIDE R2, R5, 0x4, R2 ;  /* 0x0000000405027825 */ /* 0x000fc800078e0202 */
[----:B-1----:R-:W-:-:S04]  /*0990*/  FFMA R13, R0, R4, R17 ;  /* 0x00000004000d7223 */ /* 0x002fc80000000011 */
[----:B------:R-:W0:Y:S01]  /*09a0*/  F2F.F64.F32 R10, R13 ;  /* 0x0000000d000a7310 */ /* 0x000e220000201800 */
[----:B------:R-:W-:Y:S01]  /*09b0*/  STG.E desc[UR4][R8.64], R13 ;  /* 0x0000000d08007986 */ /* 0x000fe2000c101904 */
[----:B0-----:R-:W-:Y:S01]  /*09c0*/  DSETP.GT.AND P0, PT, R10, UR6, PT ;  /* 0x000000060a007e2a */ /* 0x001fe2000bf04000 */
[----:B------:R-:W-:-:S05]  /*09d0*/  MOV R10, RZ ;  /* 0x000000ff000a7202 */ /* 0x000fca0000000f00 */
[----:B------:R-:W-:-:S06]  /*09e0*/  FSEL R11, RZ, 1.875, !P0 ;  /* 0x3ff00000ff0b7808 */ /* 0x000fcc0004000000 */
[----:B------:R-:W0:Y:S02]  /*09f0*/  F2F.F32.F64 R11, R10 ;  /* 0x0000000a000b7310 */ /* 0x000e240000301000 */
[----:B0-----:R-:W-:Y:S01]  /*0a00*/  STG.E desc[UR4][R2.64], R11 ;  /* 0x0000000b02007986 */ /* 0x001fe2000c101904 */
[----:B------:R-:W-:Y:S05]  /*0a10*/  EXIT ;  /* 0x000000000000794d */ /* 0x000fea0003800000 */
.L_x_3:
[----:B------:R-:W-:-:S00]  /*0a20*/  BRA `(.L_x_3) ;  /* 0xfffffffc00fc7947 */ /* 0x000fc0000383ffff */
[----:B------:R-:W-:-:S00]  /*0a30*/  NOP ;  /* 0x0000000000007918 */ /* 0x000fc00000000000 */
        /* <DEDUP_REMOVED lines=12> */
.L_x_8:


//--------------------- .text._Z12network_stepPfS_PiS_S_S_i --------------------------
	.section	.text._Z12network_stepPfS_PiS_S_S_i,"ax",@progbits
	.align	128
        .global         _Z12network_stepPfS_PiS_S_S_i
        .type           _Z12network_stepPfS_PiS_S_S_i,@function
        .size           _Z12network_stepPfS_PiS_S_S_i,(.L_x_9 - _Z12network_stepPfS_PiS_S_S_i)
        .other          _Z12network_stepPfS_PiS_S_S_i,@"STO_CUDA_ENTRY STV_DEFAULT"
_Z12network_stepPfS_PiS_S_S_i:
.text._Z12network_stepPfS_PiS_S_S_i:
[----:B------:R-:W-:Y:S01]  /*0000*/  LDC R1, c[0x0][0x37c] ;  /* 0x0000df00ff017b82 */ /* 0x000fe20000000800 */
[----:B------:R-:W0:Y:S07]  /*0010*/  S2R R5, SR_TID.Y ;  /* 0x0000000000057919 */ /* 0x000e2e0000002200 */
[----:B------:R-:W1:Y:S01]  /*0020*/  LDC R3, c[0x0][0x360] ;  /* 0x0000d800ff037b82 */ /* 0x000e620000000800 */
[----:B------:R-:W2:Y:S01]  /*0030*/  LDCU.64 UR6, c[0x0][0x358] ;  /* 0x00006b00ff0677ac */ /* 0x000ea20008000a00 */
[----:B------:R-:W1:Y:S06]  /*0040*/  S2R R2, SR_TID.X ;  /* 0x0000000000027919 */ /* 0x000e6c0000002100 */
[----:B------:R-:W0:Y:S08]  /*0050*/  S2UR UR5, SR_CTAID.Y ;  /* 0x00000000000579c3 */ /* 0x000e300000002600 */
[----:B------:R-:W0:Y:S08]  /*0060*/  LDC R0, c[0x0][0x364] ;  /* 0x0000d900ff007b82 */ /* 0x000e300000000800 */
[----:B------:R-:W1:Y:S08]  /*0070*/  S2UR UR4, SR_CTAID.X ;  /* 0x00000000000479c3 */ /* 0x000e700000002500 */
[----:B------:R-:W3:Y:S01]  /*0080*/  LDC R4, c[0x0][0x3b0] ;  /* 0x0000ec00ff047b82 */ /* 0x000ee20000000800 */
[----:B0-----:R-:W-:-:S05]  /*0090*/  IMAD R0, R0, UR5, R5 ;  /* 0x0000000500007c24 */ /* 0x001fca000f8e0205 */
[----:B------:R-:W-:Y:S01]  /*00a0*/  ISETP.GT.U32.AND P0, PT, R0, 0x7, PT ;  /* 0x000000070000780c */ /* 0x000fe20003f04070 */
[----:B-1----:R-:W-:-:S05]  /*00b0*/  IMAD R3, R3, UR4, R2 ;  /* 0x0000000403037c24 */ /* 0x002fca000f8e0202 */
[----:B------:R-:W-:Y:S02]  /*00c0*/  ISETP.GT.OR P2, PT, R3, 0x7, P0 ;  /* 0x000000070300780c */ /* 0x000fe40000744670 */
[----:B---3--:R-:W-:-:S05]  /*00d0*/  IADD3 R5, PT, PT, R4, -0x1, RZ ;  /* 0xffffffff04057810 */ /* 0x008fca0007ffe0ff */
[----:B------:R-:W-:-:S06]  /*00e0*/  IMAD.HI R2, R5, 0x66666667, RZ ;  /* 0x6666666705027827 */ /* 0x000fcc00078e02ff */
[----:B------:R-:W0:Y:S01]  /*00f0*/  @!P2 LDC.64 R12, c[0x0][0x3a8] ;  /* 0x0000ea00ff0cab82 */ /* 0x000e220000000a00 */
[----:B------:R-:W-:Y:S02]  /*0100*/  SHF.R.U32.HI R7, RZ, 0x1f, R2 ;  /* 0x0000001fff077819 */ /* 0x000fe40000011602 */
[----:B------:R-:W-:Y:S02]  /*0110*/  @!P2 LEA R15, R3, R0, 0x3 ;  /* 0x00000000030fa211 */ /* 0x000fe400078e18ff */
[----:B------:R-:W-:-:S03]  /*0120*/  LEA.HI.SX32 R2, R2, R7, 0x1d ;  /* 0x0000000702027211 */ /* 0x000fc600078feaff */
[----:B------:R-:W1:Y:S02]  /*0130*/  @!P2 LDC.64 R10, c[0x0][0x388] ;  /* 0x0000e200ff0aab82 */ /* 0x000e640000000a00 */
[----:B------:R-:W-:-:S05]  /*0140*/  IMAD R5, R2, -0x14, R5 ;  /* 0xffffffec02057824 */ /* 0x000fca00078e0205 */
[----:B------:R-:W-:Y:S01]  /*0150*/  @!P2 LEA R7, R5, R3, 0x3 ;  /* 0x000000030507a211 */ /* 0x000fe200078e18ff */
[----:B0-----:R-:W-:-:S06]  /*0160*/  @!P2 IMAD.WIDE R12, R15, 0x4, R12 ;  /* 0x000000040f0ca825 */ /* 0x001fcc00078e020c */
[----:B--2---:R-:W2:Y:S01]  /*0170*/  @!P2 LDG.E R13, desc[UR6][R12.64] ;  /* 0x000000060c0da981 */ /* 0x004ea2000c1e1900 */
[----:B-1----:R-:W-:-:S06]  /*0180*/  @!P2 IMAD.WIDE R10, R7, 0x4, R10 ;  /* 0x00000004070aa825 */ /* 0x002fcc00078e020a */
[----:B------:R0:W2:Y:S01]  /*0190*/  @!P2 LDG.E R10, desc[UR6][R10.64] ;  /* 0x000000060a0aa981 */ /* 0x0000a2000c1e1900 */
[----:B------:R-:W1:Y:S01]  /*01a0*/  @!P2 S2R R19, SR_CgaCtaId ;  /* 0x000000000013a919 */ /* 0x000e620000008800 */
[----:B------:R-:W-:-:S13]  /*01b0*/  ISETP.GT.OR P1, PT, R3, 0x3, P0 ;  /* 0x000000030300780c */ /* 0x000fda0000724670 */
[----:B------:R-:W-:Y:S01]  /*01c0*/  @!P1 IMAD.HI R2, R4, 0x66666667, RZ ;  /* 0x6666666704029827 */ /* 0x000fe200078e02ff */
[----:B------:R-:W3:Y:S04]  /*01d0*/  @!P1 LDC.64 R8, c[0x0][0x398] ;  /* 0x0000e600ff089b82 */ /* 0x000ee80000000a00 */
[----:B------:R-:W-:-:S04]  /*01e0*/  @!P1 SHF.R.U32.HI R17, RZ, 0x1f, R2 ;  /* 0x0000001fff119819 */ /* 0x000fc80000011602 */
[----:B------:R-:W-:Y:S01]  /*01f0*/  @!P1 LEA.HI.SX32 R17, R2, R17, 0x1d ;  /* 0x0000001102119211 */ /* 0x000fe200078feaff */
[----:B------:R-:W4:Y:S01]  /*0200*/  @!P1 LDC.64 R6, c[0x0][0x3a0] ;  /* 0x0000e800ff069b82 */ /* 0x000f220000000a00 */
[----:B------:R-:W-:-:S04]  /*0210*/  @!P2 MOV R2, 0x400 ;  /* 0x000004000002a802 */ /* 0x000fc80000000f00 */
[----:B-1----:R-:W-:-:S05]  /*0220*/  @!P2 LEA R2, R19, R2, 0x18 ;  /* 0x000000021302a211 */ /* 0x002fca00078ec0ff */
[----:B------:R-:W-:Y:S02]  /*0230*/  @!P2 IMAD R15, R15, 0x4, R2 ;  /* 0x000000040f0fa824 */ /* 0x000fe400078e0202 */
[----:B------:R-:W-:Y:S01]  /*0240*/  @!P1 IMAD R14, R17, -0x14, R4 ;  /* 0xffffffec110e9824 */ /* 0x000fe200078e0204 */
[----:B------:R-:W-:-:S04]  /*0250*/  @!P1 LEA R17, R3, R0, 0x3 ;  /* 0x0000000003119211 */ /* 0x000fc800078e18ff */
[----:B0-----:R-:W-:Y:S01]  /*0260*/  @!P1 LEA R11, R14, R3, 0x2 ;  /* 0x000000030e0b9211 */ /* 0x001fe200078e10ff */
[----:B----4-:R-:W-:-:S04]  /*0270*/  @!P1 IMAD.WIDE R6, R17, 0x4, R6 ;  /* 0x0000000411069825 */ /* 0x010fc800078e0206 */
[----:B---3--:R-:W-:-:S04]  /*0280*/  @!P1 IMAD.WIDE R8, R11, 0x4, R8 ;  /* 0x000000040b089825 */ /* 0x008fc800078e0208 */
[----:B--2---:R-:W-:-:S05]  /*0290*/  @!P2 FMUL R10, R10, R13 ;  /* 0x0000000d0a0aa220 */ /* 0x004fca0000400000 */
[----:B------:R0:W-:Y:S01]  /*02a0*/  @!P2 STS [R15], R10 ;  /* 0x0000000a0f00a388 */ /* 0x0001e20000000800 */
[----:B------:R-:W-:Y:S06]  /*02b0*/  BAR.SYNC.DEFER_BLOCKING 0x0 ;  /* 0x0000000000007b1d */ /* 0x000fec0000010000 */
[----:B------:R-:W2:Y:S04]  /*02c0*/  @!P1 LDG.E R8, desc[UR6][R8.64] ;  /* 0x0000000608089981 */ /* 0x000ea8000c1e1900 */
[----:B------:R-:W2:Y:S01]  /*02d0*/  @!P1 LDG.E R7, desc[UR6][R6.64] ;  /* 0x0000000606079981 */ /* 0x000ea2000c1e1900 */
[----:B------:R-:W1:Y:S01]  /*02e0*/  @!P1 S2R R11, SR_CgaCtaId ;  /* 0x00000000000b9919 */ /* 0x000e620000008800 */
[----:B------:R-:W-:-:S04]  /*02f0*/  @!P1 MOV R2, 0x400 ;  /* 0x0000040000029802 */ /* 0x000fc80000000f00 */
[----:B------:R-:W-:Y:S02]  /*0300*/  @!P1 IADD3 R2, PT, PT, R2, 0x100, RZ ;  /* 0x0000010002029810 */ /* 0x000fe40007ffe0ff */
[----:B------:R-:W-:Y:S02]  /*0310*/  ISETP.NE.OR P0, PT, R3, RZ, P0 ;  /* 0x000000ff0300720c */ /* 0x000fe40000705670 */
[----:B-1----:R-:W-:-:S04]  /*0320*/  @!P1 LEA R2, R11, R2, 0x18 ;  /* 0x000000020b029211 */ /* 0x002fc800078ec0ff */
[----:B------:R-:W-:Y:S01]  /*0330*/  @!P1 LEA R3, R17, R2, 0x2 ;  /* 0x0000000211039211 */ /* 0x000fe200078e10ff */
[----:B--2---:R-:W-:-:S05]  /*0340*/  @!P1 FMUL R2, R8, R7 ;  /* 0x0000000708029220 */ /* 0x004fca0000400000 */
[----:B------:R0:W-:Y:S01]  /*0350*/  @!P1 STS [R3], R2 ;  /* 0x0000000203009388 */ /* 0x0001e20000000800 */
[----:B------:R-:W-:Y:S06]  /*0360*/  BAR.SYNC.DEFER_BLOCKING 0x0 ;  /* 0x0000000000007b1d */ /* 0x000fec0000010000 */
[----:B------:R-:W-:Y:S05]  /*0370*/  @P0 EXIT ;  /* 0x000000000000094d */ /* 0x000fea0003800000 */
[----:B0-----:R-:W0:Y:S01]  /*0380*/  LDC.64 R2, c[0x0][0x388] ;  /* 0x0000e200ff027b82 */ /* 0x001e220000000a00 */
[----:B------:R-:W-:-:S07]  /*0390*/  LEA R13, R5, R0, 0x3 ;  /* 0x00000000050d7211 */ /* 0x000fce00078e18ff */
[----:B------:R-:W1:Y:S01]  /*03a0*/  LDC.64 R6, c[0x0][0x390] ;  /* 0x0000e400ff067b82 */ /* 0x000e620000000a00 */
[----:B0-----:R-:W-:-:S06]  /*03b0*/  IMAD.WIDE R8, R13, 0x4, R2 ;  /* 0x000000040d087825 */ /* 0x001fcc00078e0202 */
[----:B------:R-:W2:Y:S01]  /*03c0*/  LDG.E R8, desc[UR6][R8.64] ;  /* 0x0000000608087981 */ /* 0x000ea2000c1e1900 */
[----:B------:R-:W-:Y:S01]  /*03d0*/  IMAD.HI R5, R4, 0x66666667, RZ ;  /* 0x6666666704057827 */ /* 0x000fe200078e02ff */
[----:B------:R-:W-:Y:S04]  /*03e0*/  BSSY.RECONVERGENT B0, `(.L_x_4) ;  /* 0x000000b000007945 */ /* 0x000fe80003800200 */
[----:B------:R-:W-:-:S04]  /*03f0*/  SHF.R.U32.HI R10, RZ, 0x1f, R5 ;  /* 0x0000001fff0a7819 */ /* 0x000fc80000011605 */
[----:B------:R-:W-:Y:S01]  /*0400*/  LEA.HI R5, R5, R10, RZ, 0x1d ;  /* 0x0000000a05057211 */ /* 0x000fe200078fe8ff */
[----:B-1----:R-:W-:-:S04]  /*0410*/  IMAD.WIDE R10, R13, 0x4, R6 ;  /* 0x000000040d0a7825 */ /* 0x002fc800078e0206 */
[----:B------:R-:W-:-:S04]  /*0420*/  IMAD R5, R5, -0x14, R4 ;  /* 0xffffffec05057824 */ /* 0x000fc800078e0204 */
[----:B------:R-:W-:Y:S01]  /*0430*/  IMAD R5, R5, 0x8, R0 ;  /* 0x0000000805057824 */ /* 0x000fe200078e0200 */
[----:B--2---:R-:W-:-:S13]  /*0440*/  FSETP.GT.AND P0, PT, R8, 0.5, PT ;  /* 0x3f0000000800780b */ /* 0x004fda0003f04000 */
[----:B------:R-:W-:Y:S05]  /*0450*/  @P0 BRA `(.L_x_5) ;  /* 0x00000000000c0947 */ /* 0x000fea0003800000 */
[----:B------:R-:W2:Y:S02]  /*0460*/  LDG.E R4, desc[UR6][R10.64] ;  /* 0x000000060a047981 */ /* 0x000ea4000c1e1900 */
[----:B--2---:R-:W-:-:S13]  /*0470*/  ISETP.GE.AND P0, PT, R4, 0x1, PT ;  /* 0x000000010400780c */ /* 0x004fda0003f06270 */
[----:B------:R-:W-:Y:S05]  /*0480*/  @!P0 BRA `(.L_x_6) ;  /* 0x0000000000388947 */ /* 0x000fea0003800000 */
.L_x_5:
[----:B------:R-:W-:Y:S05]  /*0490*/  BSYNC.RECONVERGENT B0 ;  /* 0x0000000000007941 */ /* 0x000fea0003800200 */
.L_x_4:
        /* <DEDUP_REMOVED lines=13> */
.L_x_6:
[----:B------:R-:W0:Y:S02]  /*0570*/  LDC.64 R6, c[0x0][0x380] ;  /* 0x0000e000ff067b82 */ /* 0x000e240000000a00 */
[----:B0-----:R-:W-:-:S05]  /*0580*/  IMAD.WIDE R12, R13, 0x4, R6 ;  /* 0x000000040d0c7825 */ /* 0x001fca00078e0206 */
[----:B------:R0:W2:Y:S01]  /*0590*/  LDG.E R4, desc[UR6][R12.64] ;  /* 0x000000060c047981 */ /* 0x0000a2000c1e1900 */
[----:B------:R-:W-:Y:S01]  /*05a0*/  HFMA2 R8, -RZ, RZ, 0, 0 ;  /* 0x00000000ff087431 */ /* 0x000fe200000001ff */
[----:B------:R-:W-:Y:S01]  /*05b0*/  MOV R9, 0x43380000 ;  /* 0x4338000000097802 */ /* 0x000fe20000000f00 */
[----:B------:R-:W-:Y:S01]  /*05c0*/  IMAD.MOV.U32 R10, RZ, RZ, -0x66666666 ;  /* 0x9999999aff0a7424 */ /* 0x000fe200078e00ff */
[----:B------:R-:W-:Y:S01]  /*05d0*/  MOV R11, 0x3fa99999 ;  /* 0x3fa99999000b7802 */ /* 0x000fe20000000f00 */
[----:B------:R-:W-:Y:S01]  /*05e0*/  UMOV UR4, 0xfefa39ef ;  /* 0xfefa39ef00047882 */ /* 0x000fe20000000000 */
[----:B------:R-:W-:Y:S01]  /*05f0*/  UMOV UR5, 0x3fe62e42 ;  /* 0x3fe62e4200057882 */ /* 0x000fe20000000000 */
[----:B------:R-:W-:Y:S01]  /*0600*/  UMOV UR8, 0x11122322 ;  /* 0x1112232200087882 */ /* 0x000fe20000000000 */
[----:B------:R-:W-:Y:S01]  /*0610*/  UMOV UR9, 0x3f811111 ;  /* 0x3f81111100097882 */ /* 0x000fe20000000000 */
[----:B------:R-:W-:Y:S01]  /*0620*/  DADD R8, -R8, 6.75539944105574400000e+15 ;  /* 0x4338000008087429 */ /* 0x000fe20000000100 */
[----:B------:R-:W-:-:S04]  /*0630*/  IMAD.WIDE R6, R5, 0x4, R6 ;  /* 0x0000000405067825 */ /* 0x000fc800078e0206 */
[----:B------:R-:W-:-:S03]  /*0640*/  IMAD.WIDE R2, R5, 0x4, R2 ;  /* 0x0000000405027825 */ /* 0x000fc600078e0202 */
        /* <DEDUP_REMOVED lines=21> */
[----:B------:R-:W1:Y:S01]  /*07a0*/  S2UR UR5, SR_CgaCtaId ;  /* 0x00000000000579c3 */ /* 0x000e620000008800 */
        /* <DEDUP_REMOVED lines=8> */
[----:B-1----:R-:W-:Y:S01]  /*0830*/  ULEA UR10, UR5, UR4, 0x18 ;  /* 0x00000004050a7291 */ /* 0x002fe2000f8ec0ff */
[----:B------:R-:W-:Y:S01]  /*0840*/  UMOV UR8, 0xb ;  /* 0x0000000b00087882 */ /* 0x000fe20000000000 */
[----:B------:R-:W-:Y:S01]  /*0850*/  UMOV UR9, 0x3fe00000 ;  /* 0x3fe0000000097882 */ /* 0x000fe20000000000 */
[----:B------:R-:W-:-:S03]  /*0860*/  UIADD3 UR4, UPT, UPT, UR4, 0x100, URZ ;  /* 0x0000010004047890 */ /* 0x000fc6000fffe0ff */
[----:B------:R-:W-:Y:S01]  /*0870*/  LEA R16, R0, UR10, 0x2 ;  /* 0x0000000a00107c11 */ /* 0x000fe2000f8e10ff */
[----:B0-----:R-:W-:Y:S01]  /*0880*/  DFMA R12, R8, R10, UR8 ;  /* 0x00000008080c7e2b */ /* 0x001fe2000800000a */
[----:B------:R-:W-:-:S03]  /*0890*/  ULEA UR4, UR5, UR4, 0x18 ;  /* 0x0000000405047291 */ /* 0x000fc6000f8ec0ff */
[----:B------:R-:W0:Y:S01]  /*08a0*/  LDS R10, [R16] ;  /* 0x00000000100a7984 */ /* 0x000e220000000800 */
[----:B------:R-:W-:Y:S02]  /*08b0*/  UMOV UR5, 0x3fd33333 ;  /* 0x3fd3333300057882 */ /* 0x000fe40000000000 */
[----:B------:R-:W-:Y:S01]  /*08c0*/  LEA R0, R0, UR4, 0x2 ;  /* 0x0000000400007c11 */ /* 0x000fe2000f8e10ff */
[----:B------:R-:W-:Y:S01]  /*08d0*/  DFMA R12, R8, R12, 1 ;  /* 0x3ff00000080c742b */ /* 0x000fe2000000000c */
[----:B------:R-:W1:Y:S01]  /*08e0*/  LDS R11, [R16+0x20] ;  /* 0x00002000100b7984 */ /* 0x000e620000000800 */
[----:B------:R-:W-:-:S03]  /*08f0*/  UMOV UR4, 0x33333333 ;  /* 0x3333333300047882 */ /* 0x000fc60000000000 */
[----:B------:R-:W-:Y:S03]  /*0900*/  LDS R17, [R16+0xa0] ;  /* 0x0000a00010117984 */ /* 0x000fe60000000800 */
[----:B------:R-:W-:Y:S01]  /*0910*/  DFMA R12, R8, R12, 1 ;  /* 0x3ff00000080c742b */ /* 0x000fe2000000000c */
[----:B------:R-:W-:Y:S04]  /*0920*/  LDS R19, [R16+0xc0] ;  /* 0x0000c00010137984 */ /* 0x000fe80000000800 */
[----:B------:R-:W3:Y:S04]  /*0930*/  LDS R9, [R16+0x40] ;  /* 0x0000400010097984 */ /* 0x000ee80000000800 */
[----:B------:R-:W4:Y:S04]  /*0940*/  LDS R8, [R16+0x60] ;  /* 0x0000600010087984 */ /* 0x000f280000000800 */
[----:B------:R-:W-:Y:S04]  /*0950*/  LDS R21, [R16+0xe0] ;  /* 0x0000e00010157984 */ /* 0x000fe80000000800 */
[----:B------:R-:W-:Y:S04]  /*0960*/  LDS R23, [R0] ;  /* 0x0000000000177984 */ /* 0x000fe80000000800 */
[----:B------:R-:W-:Y:S04]  /*0970*/  LDS R25, [R0+0x20] ;  /* 0x0000200000197984 */ /* 0x000fe80000000800 */
[----:B------:R-:W-:Y:S01]  /*0980*/  LDS R27, [R0+0x40] ;  /* 0x00004000001b7984 */ /* 0x000fe20000000800 */
[----:B--2---:R-:W2:Y:S02]  /*0990*/  F2F.F64.F32 R14, R4 ;  /* 0x00000004000e7310 */ /* 0x004ea40000201800 */
[----:B--2---:R-:W-:Y:S01]  /*09a0*/  DMUL R12, R12, R14 ;  /* 0x0000000e0c0c7228 */ /* 0x004fe20000000000 */
[----:B------:R-:W2:Y:S09]  /*09b0*/  LDS R15, [R16+0x80] ;  /* 0x00008000100f7984 */ /* 0x000eb20000000800 */
[----:B------:R-:W0:Y:S02]  /*09c0*/  F2F.F32.F64 R13, R12 ;  /* 0x0000000c000d7310 */ /* 0x000e240000301000 */
[----:B0-----:R-:W-:-:S04]  /*09d0*/  FADD R10, R13, R10 ;  /* 0x0000000a0d0a7221 */ /* 0x001fc80000000000 */
[----:B-1----:R-:W-:Y:S02]  /*09e0*/  FADD R10, R10, R11 ;  /* 0x0000000b0a0a7221 */ /* 0x002fe40000000000 */
[----:B------:R-:W0:Y:S02]  /*09f0*/  LDS R11, [R0+0x60] ;  /* 0x00006000000b7984 */ /* 0x000e240000000800 */
[----:B---3--:R-:W-:-:S04]  /*0a00*/  FADD R9, R10, R9 ;  /* 0x000000090a097221 */ /* 0x008fc80000000000 */
[----:B----4-:R-:W-:-:S04]  /*0a10*/  FADD R8, R9, R8 ;  /* 0x0000000809087221 */ /* 0x010fc80000000000 */
[----:B--2---:R-:W-:-:S04]  /*0a20*/  FADD R8, R8, R15 ;  /* 0x0000000f08087221 */ /* 0x004fc80000000000 */
[----:B------:R-:W-:-:S04]  /*0a30*/  FADD R8, R8, R17 ;  /* 0x0000001108087221 */ /* 0x000fc80000000000 */
[----:B------:R-:W-:-:S04]  /*0a40*/  FADD R8, R8, R19 ;  /* 0x0000001308087221 */ /* 0x000fc80000000000 */
[----:B------:R-:W-:-:S04]  /*0a50*/  FADD R8, R8, R21 ;  /* 0x0000001508087221 */ /* 0x000fc80000000000 */
[----:B------:R-:W-:-:S04]  /*0a60*/  FADD R8, R8, R23 ;  /* 0x0000001708087221 */ /* 0x000fc80000000000 */
[----:B------:R-:W-:-:S04]  /*0a70*/  FADD R8, R8, R25 ;  /* 0x0000001908087221 */ /* 0x000fc80000000000 */
[----:B------:R-:W-:-:S04]  /*0a80*/  FADD R8, R8, R27 ;  /* 0x0000001b08087221 */ /* 0x000fc80000000000 */
[----:B0-----:R-:W-:-:S04]  /*0a90*/  FADD R11, R8, R11 ;  /* 0x0000000b080b7221 */ /* 0x001fc80000000000 */
        /* <DEDUP_REMOVED lines=8> */
.L_x_7:
        /* <DEDUP_REMOVED lines=14> */
.L_x_9:


//--------------------- .nv.shared.reserved.0     --------------------------
	.section	.nv.shared.reserved.0,"aw",@nobits
	.weak		__nv_reservedSMEM_offset_0_alias
	.size		__nv_reservedSMEM_offset_0_alias, 0, 64
	.other		__nv_reservedSMEM_offset_0_alias,@"STO_CUDA_RESERVED_SHARED STV_DEFAULT"
__nv_reservedSMEM_offset_0_alias:
	.zero		0
	.zero		64


//--------------------- .nv.shared._Z12network_stepPfS_PiS_S_S_i --------------------------
	.section	.nv.shared._Z12network_stepPfS_PiS_S_S_i,"aw",@nobits
	.sectionflags	@""
	.align	4
.nv.shared._Z12network_stepPfS_PiS_S_S_i:
	.zero		1408


//--------------------- .nv.constant0._Z7stepLIFPfS_PiS_S_S_i --------------------------
	.section	.nv.constant0._Z7stepLIFPfS_PiS_S_S_i,"a",@progbits
	.sectionflags	@""
	.align	4
.nv.constant0._Z7stepLIFPfS_PiS_S_S_i:
	.zero		948


//--------------------- .nv.constant0._Z12network_stepPfS_PiS_S_S_i --------------------------
	.section	.nv.constant0._Z12network_stepPfS_PiS_S_S_i,"a",@progbits
	.sectionflags	@""
	.align	4
.nv.constant0._Z12network_stepPfS_PiS_S_S_i:
	.zero		948


//--------------------- SYMBOLS --------------------------

	.type		.nv.reservedSmem.offset0,@object
	.size		.nv.reservedSmem.offset0,0x4
	.type		.nv.reservedSmem.cap,@object
	.size		.nv.reservedSmem.cap,0x4
